//
// Generated by NVIDIA NVVM Compiler
//
// Compiler Build ID: CL-36424714
// Cuda compilation tools, release 13.0, V13.0.88
// Based on NVVM 20.0.0
//

.version 9.0
.target sm_100
.address_size 64

	// .globl	_Z7sum_gpuPdS_S_m

.visible .entry _Z7sum_gpuPdS_S_m(
	.param .u64 .ptr .align 1 _Z7sum_gpuPdS_S_m_param_0,
	.param .u64 .ptr .align 1 _Z7sum_gpuPdS_S_m_param_1,
	.param .u64 .ptr .align 1 _Z7sum_gpuPdS_S_m_param_2,
	.param .u64 _Z7sum_gpuPdS_S_m_param_3
)
{
	.reg .pred 	%p<3>;
	.reg .b32 	%r<7>;
	.reg .b64 	%rd<17>;
	.reg .b64 	%fd<5>;

	ld.param.u64 	%rd8, [_Z7sum_gpuPdS_S_m_param_0];
	ld.param.u64 	%rd9, [_Z7sum_gpuPdS_S_m_param_1];
	ld.param.u64 	%rd10, [_Z7sum_gpuPdS_S_m_param_2];
	ld.param.u64 	%rd11, [_Z7sum_gpuPdS_S_m_param_3];
	mov.u32 	%r2, %ctaid.x;
	mov.u32 	%r3, %ntid.x;
	mov.u32 	%r4, %tid.x;
	mad.lo.s32 	%r5, %r2, %r3, %r4;
	cvt.u64.u32 	%rd16, %r5;
	mov.u32 	%r6, %nctaid.x;
	mul.lo.s32 	%r1, %r3, %r6;
	setp.le.u64 	%p1, %rd11, %rd16;
	@%p1 bra 	$L__BB0_3;
	cvt.u64.u32 	%rd2, %r1;
	cvta.to.global.u64 	%rd3, %rd8;
	cvta.to.global.u64 	%rd4, %rd9;
	cvta.to.global.u64 	%rd5, %rd10;
$L__BB0_2:
	shl.b64 	%rd12, %rd16, 3;
	add.s64 	%rd13, %rd3, %rd12;
	ld.global.f64 	%fd1, [%rd13];
	add.s64 	%rd14, %rd4, %rd12;
	ld.global.f64 	%fd2, [%rd14];
	mul.f64 	%fd3, %fd2, %fd2;
	fma.rn.f64 	%fd4, %fd1, %fd1, %fd3;
	add.s64 	%rd15, %rd5, %rd12;
	st.global.f64 	[%rd15], %fd4;
	add.s64 	%rd16, %rd16, %rd2;
	setp.lt.u64 	%p2, %rd16, %rd11;
	@%p2 bra 	$L__BB0_2;
$L__BB0_3:
	ret;

}


// ===== COMPILED SASS (sm_100) =====

	.target	sm_100

	.elftype	@"ET_EXEC"


//--------------------- .note.nv.tkinfo           --------------------------
	.section	.note.nv.tkinfo,"",@"SHT_NOTE"
	.sectionflags	@"SHF_NOTE_NV_TKINFO"
	.tkinfo
        /*0018*/ 	.word	0x00000002
        /*0030*/ 	.string	""
        /*0030*/ 	.string	"ptxas"
        /*0030*/ 	.string	"Cuda compilation tools, release 13.0, V13.0.88"
        /*0030*/ 	.string	"Build cuda_13.0.r13.0/compiler.36424714_0"
        /*0030*/ 	.string	"-arch sm_100 -m 64 "



//--------------------- .note.nv.cuinfo           --------------------------
	.section	.note.nv.cuinfo,"",@"SHT_NOTE"
	.sectionflags	@"SHF_NOTE_NV_CUINFO"
        /*0018*/ 	.short	0x0002
        /*001a*/ 	.short	0x0064
        /*001c*/ 	.short	0x0082
	.zero		2


//--------------------- .nv.info                  --------------------------
	.section	.nv.info,"",@"SHT_CUDA_INFO"
	.align	4


	//----- nvinfo : EIATTR_REGCOUNT
	.align		4
        /*0000*/ 	.byte	0x04, 0x2f
        /*0002*/ 	.short	(.L_1 - .L_0)
	.align		4
.L_0:
        /*0004*/ 	.word	index@(_Z7sum_gpuPdS_S_m)
        /*0008*/ 	.word	0x0000000e


	//----- nvinfo : EIATTR_FRAME_SIZE
	.align		4
.L_1:
        /*000c*/ 	.byte	0x04, 0x11
        /*000e*/ 	.short	(.L_3 - .L_2)
	.align		4
.L_2:
        /*0010*/ 	.word	index@(_Z7sum_gpuPdS_S_m)
        /*0014*/ 	.word	0x00000000


	//----- nvinfo : EIATTR_MIN_STACK_SIZE
	.align		4
.L_3:
        /*0018*/ 	.byte	0x04, 0x12
        /*001a*/ 	.short	(.L_5 - .L_4)
	.align		4
.L_4:
        /*001c*/ 	.word	index@(_Z7sum_gpuPdS_S_m)
        /*0020*/ 	.word	0x00000000
.L_5:


//--------------------- .nv.compat                --------------------------
	.section	.nv.compat,"",@"SHT_CUDA_COMPAT_INFO"
	.align	4
        /*0000*/ 	.byte	0x02, 0x09, 0x00, 0x00, 0x02, 0x02, 0x01, 0x00, 0x02, 0x05, 0x05, 0x00, 0x03, 0x07, 0x01, 0x01
        /*0010*/ 	.byte	0x02, 0x03, 0x00, 0x00, 0x02, 0x06, 0x01, 0x00, 0x04, 0x0b, 0x08, 0x00, 0x01, 0x00, 0x00, 0x00
        /*0020*/ 	.byte	0x00, 0x00, 0x00, 0x00


//--------------------- .nv.info._Z7sum_gpuPdS_S_m --------------------------
	.section	.nv.info._Z7sum_gpuPdS_S_m,"",@"SHT_CUDA_INFO"
	.sectionflags	@""
	.align	4


	//----- nvinfo : EIATTR_CUDA_API_VERSION
	.align		4
        /*0000*/ 	.byte	0x04, 0x37
        /*0002*/ 	.short	(.L_7 - .L_6)
.L_6:
        /*0004*/ 	.word	0x00000082


	//----- nvinfo : EIATTR_KPARAM_INFO
	.align		4
.L_7:
        /*0008*/ 	.byte	0x04, 0x17
        /*000a*/ 	.short	(.L_9 - .L_8)
.L_8:
        /*000c*/ 	.word	0x00000000
        /*0010*/ 	.short	0x0003
        /*0012*/ 	.short	0x0018
        /*0014*/ 	.byte	0x00, 0xf0, 0x21, 0x00


	//----- nvinfo : EIATTR_KPARAM_INFO
	.align		4
.L_9:
        /*0018*/ 	.byte	0x04, 0x17
        /*001a*/ 	.short	(.L_11 - .L_10)
.L_10:
        /*001c*/ 	.word	0x00000000
        /*0020*/ 	.short	0x0002
        /*0022*/ 	.short	0x0010
        /*0024*/ 	.byte	0x00, 0xf5, 0x21, 0x00


	//----- nvinfo : EIATTR_KPARAM_INFO
	.align		4
.L_11:
        /*0028*/ 	.byte	0x04, 0x17
        /*002a*/ 	.short	(.L_13 - .L_12)
.L_12:
        /*002c*/ 	.word	0x00000000
        /*0030*/ 	.short	0x0001
        /*0032*/ 	.short	0x0008
        /*0034*/ 	.byte	0x00, 0xf5, 0x21, 0x00


	//----- nvinfo : EIATTR_KPARAM_INFO
	.align		4
.L_13:
        /*0038*/ 	.byte	0x04, 0x17
        /*003a*/ 	.short	(.L_15 - .L_14)
.L_14:
        /*003c*/ 	.word	0x00000000
        /*0040*/ 	.short	0x0000
        /*0042*/ 	.short	0x0000
        /*0044*/ 	.byte	0x00, 0xf5, 0x21, 0x00


	//----- nvinfo : EIATTR_SPARSE_MMA_MASK
	.align		4
.L_15:
        /*0048*/ 	.byte	0x03, 0x50
        /*004a*/ 	.short	0x0000


	//----- nvinfo : EIATTR_MAXREG_COUNT
	.align		4
        /*004c*/ 	.byte	0x03, 0x1b
        /*004e*/ 	.short	0x00ff


	//----- nvinfo : EIATTR_MERCURY_ISA_VERSION
	.align		4
        /*0050*/ 	.byte	0x03, 0x5f
        /*0052*/ 	.short	0x0101


	//----- nvinfo : EIATTR_VRC_CTA_INIT_COUNT
	.align		4
        /*0054*/ 	.byte	0x02, 0x4a
	.zero		1
	.zero		1


	//----- nvinfo : EIATTR_EXIT_INSTR_OFFSETS
	.align		4
        /*0058*/ 	.byte	0x04, 0x1c
        /*005a*/ 	.short	(.L_17 - .L_16)


	//   ....[0]....
.L_16:
        /*005c*/ 	.word	0x000000a0


	//   ....[1]....
        /*0060*/ 	.word	0x00000210


	//----- nvinfo : EIATTR_CRS_STACK_SIZE
	.align		4
.L_17:
        /*0064*/ 	.byte	0x04, 0x1e
        /*0066*/ 	.short	(.L_19 - .L_18)
.L_18:
        /*0068*/ 	.word	0x00000000


	//----- nvinfo : EIATTR_CBANK_PARAM_SIZE
	.align		4
.L_19:
        /*006c*/ 	.byte	0x03, 0x19
        /*006e*/ 	.short	0x0020


	//----- nvinfo : EIATTR_PARAM_CBANK
	.align		4
        /*0070*/ 	.byte	0x04, 0x0a
        /*0072*/ 	.short	(.L_21 - .L_20)
	.align		4
.L_20:
        /*0074*/ 	.word	index@(.nv.constant0._Z7sum_gpuPdS_S_m)
        /*0078*/ 	.short	0x0380
        /*007a*/ 	.short	0x0020


	//----- nvinfo : EIATTR_SW_WAR
	.align		4
.L_21:
        /*007c*/ 	.byte	0x04, 0x36
        /*007e*/ 	.short	(.L_23 - .L_22)
.L_22:
        /*0080*/ 	.word	0x00000008
.L_23:


//--------------------- .nv.callgraph             --------------------------
	.section	.nv.callgraph,"",@"SHT_CUDA_CALLGRAPH"
	.align	4
	.sectionentsize	8
	.align		4
        /*0000*/ 	.word	0x00000000
	.align		4
        /*0004*/ 	.word	0xffffffff
	.align		4
        /*0008*/ 	.word	0x00000000
	.align		4
        /*000c*/ 	.word	0xfffffffe
	.align		4
        /*0010*/ 	.word	0x00000000
	.align		4
        /*0014*/ 	.word	0xfffffffd
	.align		4
        /*0018*/ 	.word	0x00000000
	.align		4
        /*001c*/ 	.word	0xfffffffc


//--------------------- .text._Z7sum_gpuPdS_S_m   --------------------------
	.section	.text._Z7sum_gpuPdS_S_m,"ax",@progbits
	.align	128
        .global         _Z7sum_gpuPdS_S_m
        .type           _Z7sum_gpuPdS_S_m,@function
        .size           _Z7sum_gpuPdS_S_m,(.L_x_2 - _Z7sum_gpuPdS_S_m)
        .other          _Z7sum_gpuPdS_S_m,@"STO_CUDA_ENTRY STV_DEFAULT"
_Z7sum_gpuPdS_S_m:
.text._Z7sum_gpuPdS_S_m:
[----:B------:R-:W-:Y:S01]  /*0000*/  LDC R1, c[0x0][0x37c] ;  /* 0x0000df00ff017b82 */ /* 0x000fe20000000800 */
[----:B------:R-:W0:Y:S07]  /*0010*/  S2R R3, SR_TID.X ;  /* 0x0000000000037919 */ /* 0x000e2e0000002100 */
[----:B------:R-:W0:Y:S01]  /*0020*/  S2UR UR4, SR_CTAID.X ;  /* 0x00000000000479c3 */ /* 0x000e220000002500 */
[----:B------:R-:W1:Y:S07]  /*0030*/  LDCU.64 UR6, c[0x0][0x398] ;  /* 0x00007300ff0677ac */ /* 0x000e6e0008000a00 */
[----:B------:R-:W0:Y:S01]  /*0040*/  LDC R10, c[0x0][0x360] ;  /* 0x0000d800ff0a7b82 */ /* 0x000e220000000800 */
[----:B------:R-:W2:Y:S01]  /*0050*/  LDCU UR5, c[0x0][0x370] ;  /* 0x00006e00ff0577ac */ /* 0x000ea20008000800 */
[----:B0-----:R-:W-:-:S02]  /*0060*/  IMAD R0, R10, UR4, R3 ;  /* 0x000000040a007c24 */ /* 0x001fc4000f8e0203 */
[----:B--2---:R-:W-:-:S03]  /*0070*/  IMAD R10, R10, UR5, RZ ;  /* 0x000000050a0a7c24 */ /* 0x004fc6000f8e02ff */
[----:B-1----:R-:W-:-:S04]  /*0080*/  ISETP.GE.U32.AND P0, PT, R0, UR6, PT ;  /* 0x0000000600007c0c */ /* 0x002fc8000bf06070 */
[----:B------:R-:W-:-:S13]  /*0090*/  ISETP.GE.U32.AND.EX P0, PT, RZ, UR7, PT, P0 ;  /* 0x00000007ff007c0c */ /* 0x000fda000bf06100 */
[----:B------:R-:W-:Y:S05]  /*00a0*/  @P0 EXIT ;  /* 0x000000000000094d */ /* 0x000fea0003800000 */
[----:B------:R-:W-:Y:S01]  /*00b0*/  IMAD.MOV.U32 R11, RZ, RZ, RZ ;  /* 0x000000ffff0b7224 */ /* 0x000fe200078e00ff */
[----:B------:R-:W0:Y:S01]  /*00c0*/  LDCU.64 UR4, c[0x0][0x358] ;  /* 0x00006b00ff0477ac */ /* 0x000e220008000a00 */
[----:B------:R-:W1:Y:S01]  /*00d0*/  LDCU.64 UR12, c[0x0][0x390] ;  /* 0x00007200ff0c77ac */ /* 0x000e620008000a00 */
[----:B------:R-:W2:Y:S04]  /*00e0*/  LDCU.128 UR8, c[0x0][0x380] ;  /* 0x00007000ff0877ac */ /* 0x000ea80008000c00 */
.L_x_0:
[C---:B---3--:R-:W-:Y:S01]  /*00f0*/  IMAD.SHL.U32 R8, R0.reuse, 0x8, RZ ;  /* 0x0000000800087824 */ /* 0x048fe200078e00ff */
[----:B------:R-:W-:-:S04]  /*0100*/  SHF.L.U64.HI R9, R0, 0x3, R11 ;  /* 0x0000000300097819 */ /* 0x000fc8000001020b */
[----:B--2---:R-:W-:-:S04]  /*0110*/  IADD3 R6, P0, PT, R8, UR10, RZ ;  /* 0x0000000a08067c10 */ /* 0x004fc8000ff1e0ff */
[----:B------:R-:W-:Y:S02]  /*0120*/  IADD3.X R7, PT, PT, R9, UR11, RZ, P0, !PT ;  /* 0x0000000b09077c10 */ /* 0x000fe400087fe4ff */
[----:B------:R-:W-:-:S03]  /*0130*/  IADD3 R2, P0, PT, R8, UR8, RZ ;  /* 0x0000000808027c10 */ /* 0x000fc6000ff1e0ff */
[----:B0-----:R-:W2:Y:S01]  /*0140*/  LDG.E.64 R4, desc[UR4][R6.64] ;  /* 0x0000000406047981 */ /* 0x001ea2000c1e1b00 */
[----:B------:R-:W-:-:S06]  /*0150*/  IADD3.X R3, PT, PT, R9, UR9, RZ, P0, !PT ;  /* 0x0000000909037c10 */ /* 0x000fcc00087fe4ff */
[----:B------:R-:W3:Y:S01]  /*0160*/  LDG.E.64 R2, desc[UR4][R2.64] ;  /* 0x0000000402027981 */ /* 0x000ee2000c1e1b00 */
[----:B-1----:R-:W-:-:S04]  /*0170*/  IADD3 R8, P0, PT, R8, UR12, RZ ;  /* 0x0000000c08087c10 */ /* 0x002fc8000ff1e0ff */
[----:B------:R-:W-:Y:S02]  /*0180*/  IADD3.X R9, PT, PT, R9, UR13, RZ, P0, !PT ;  /* 0x0000000d09097c10 */ /* 0x000fe400087fe4ff */
[----:B------:R-:W-:-:S05]  /*0190*/  IADD3 R0, P0, PT, R10, R0, RZ ;  /* 0x000000000a007210 */ /* 0x000fca0007f1e0ff */
[----:B------:R-:W-:Y:S01]  /*01a0*/  IMAD.X R11, RZ, RZ, R11, P0 ;  /* 0x000000ffff0b7224 */ /* 0x000fe200000e060b */
[----:B------:R-:W-:-:S04]  /*01b0*/  ISETP.GE.U32.AND P0, PT, R0, UR6, PT ;  /* 0x0000000600007c0c */ /* 0x000fc8000bf06070 */
[----:B------:R-:W-:Y:S01]  /*01c0*/  ISETP.GE.U32.AND.EX P0, PT, R11, UR7, PT, P0 ;  /* 0x000000070b007c0c */ /* 0x000fe2000bf06100 */
[----:B--2---:R-:W-:-:S08]  /*01d0*/  DMUL R4, R4, R4 ;  /* 0x0000000404047228 */ /* 0x004fd00000000000 */
[----:B---3--:R-:W-:-:S07]  /*01e0*/  DFMA R4, R2, R2, R4 ;  /* 0x000000020204722b */ /* 0x008fce0000000004 */
[----:B------:R3:W-:Y:S01]  /*01f0*/  STG.E.64 desc[UR4][R8.64], R4 ;  /* 0x0000000408007986 */ /* 0x0007e2000c101b04 */
[----:B------:R-:W-:Y:S05]  /*0200*/  @!P0 BRA `(.L_x_0) ;  /* 0xfffffffc00b88947 */ /* 0x000fea000383ffff */
[----:B------:R-:W-:Y:S05]  /*0210*/  EXIT ;  /* 0x000000000000794d */ /* 0x000fea0003800000 */
.L_x_1:
[----:B------:R-:W-:-:S00]  /*0220*/  BRA `(.L_x_1) ;  /* 0xfffffffc00fc7947 */ /* 0x000fc0000383ffff */
[----:B------:R-:W-:-:S00]  /*0230*/  NOP ;  /* 0x0000000000007918 */ /* 0x000fc00000000000 */
        /* <DEDUP_REMOVED lines=12> */
.L_x_2:


//--------------------- .nv.shared.reserved.0     --------------------------
	.section	.nv.shared.reserved.0,"aw",@nobits
	.weak		__nv_reservedSMEM_offset_0_alias
	.size		__nv_reservedSMEM_offset_0_alias, 0, 64
	.other		__nv_reservedSMEM_offset_0_alias,@"STO_CUDA_RESERVED_SHARED STV_DEFAULT"
__nv_reservedSMEM_offset_0_alias:
	.zero		0
	.zero		64


//--------------------- .nv.constant0._Z7sum_gpuPdS_S_m --------------------------
	.section	.nv.constant0._Z7sum_gpuPdS_S_m,"a",@progbits
	.sectionflags	@""
	.align	4
.nv.constant0._Z7sum_gpuPdS_S_m:
	.zero		928


//--------------------- SYMBOLS --------------------------

	.type		.nv.reservedSmem.offset0,@object
	.size		.nv.reservedSmem.offset0,0x4
